//
// Generated by NVIDIA NVVM Compiler
//
// Compiler Build ID: CL-36424714
// Cuda compilation tools, release 13.0, V13.0.88
// Based on NVVM 20.0.0
//

.version 9.0
.target sm_100
.address_size 64

	// .globl	_Z6reducePiii

.visible .entry _Z6reducePiii(
	.param .u64 .ptr .align 1 _Z6reducePiii_param_0,
	.param .u32 _Z6reducePiii_param_1,
	.param .u32 _Z6reducePiii_param_2
)
{
	.reg .pred 	%p<6>;
	.reg .b32 	%r<18>;
	.reg .b64 	%rd<7>;

	ld.param.u64 	%rd2, [_Z6reducePiii_param_0];
	ld.param.u32 	%r4, [_Z6reducePiii_param_1];
	ld.param.u32 	%r17, [_Z6reducePiii_param_2];
	mov.u32 	%r6, %tid.x;
	mov.u32 	%r7, %ctaid.x;
	mov.u32 	%r8, %ntid.x;
	mad.lo.s32 	%r1, %r7, %r8, %r6;
	add.s32 	%r9, %r17, 1;
	setp.lt.u32 	%p1, %r9, 3;
	@%p1 bra 	$L__BB0_5;
	cvta.to.global.u64 	%rd3, %rd2;
	mul.wide.s32 	%rd4, %r1, 4;
	add.s64 	%rd1, %rd3, %rd4;
$L__BB0_2:
	shr.u32 	%r10, %r17, 31;
	add.s32 	%r11, %r17, %r10;
	shr.s32 	%r17, %r11, 1;
	setp.ge.s32 	%p2, %r1, %r17;
	add.s32 	%r12, %r17, %r1;
	setp.ge.s32 	%p3, %r12, %r4;
	or.pred  	%p4, %p2, %p3;
	@%p4 bra 	$L__BB0_4;
	ld.global.u32 	%r13, [%rd1];
	mul.wide.s32 	%rd5, %r17, 4;
	add.s64 	%rd6, %rd1, %rd5;
	ld.global.u32 	%r14, [%rd6];
	add.s32 	%r15, %r14, %r13;
	st.global.u32 	[%rd1], %r15;
$L__BB0_4:
	bar.sync 	0;
	add.s32 	%r16, %r17, 1;
	setp.gt.u32 	%p5, %r16, 2;
	@%p5 bra 	$L__BB0_2;
$L__BB0_5:
	ret;

}


// ===== COMPILED SASS (sm_100) =====

	.target	sm_100

	.elftype	@"ET_EXEC"


//--------------------- .note.nv.tkinfo           --------------------------
	.section	.note.nv.tkinfo,"",@"SHT_NOTE"
	.sectionflags	@"SHF_NOTE_NV_TKINFO"
	.tkinfo
        /*0018*/ 	.word	0x00000002
        /*0030*/ 	.string	""
        /*0030*/ 	.string	"ptxas"
        /*0030*/ 	.string	"Cuda compilation tools, release 13.0, V13.0.88"
        /*0030*/ 	.string	"Build cuda_13.0.r13.0/compiler.36424714_0"
        /*0030*/ 	.string	"-arch sm_100 -m 64 "



//--------------------- .note.nv.cuinfo           --------------------------
	.section	.note.nv.cuinfo,"",@"SHT_NOTE"
	.sectionflags	@"SHF_NOTE_NV_CUINFO"
        /*0018*/ 	.short	0x0002
        /*001a*/ 	.short	0x0064
        /*001c*/ 	.short	0x0082
	.zero		2


//--------------------- .nv.info                  --------------------------
	.section	.nv.info,"",@"SHT_CUDA_INFO"
	.align	4


	//----- nvinfo : EIATTR_REGCOUNT
	.align		4
        /*0000*/ 	.byte	0x04, 0x2f
        /*0002*/ 	.short	(.L_1 - .L_0)
	.align		4
.L_0:
        /*0004*/ 	.word	index@(_Z6reducePiii)
        /*0008*/ 	.word	0x0000000c


	//----- nvinfo : EIATTR_FRAME_SIZE
	.align		4
.L_1:
        /*000c*/ 	.byte	0x04, 0x11
        /*000e*/ 	.short	(.L_3 - .L_2)
	.align		4
.L_2:
        /*0010*/ 	.word	index@(_Z6reducePiii)
        /*0014*/ 	.word	0x00000000


	//----- nvinfo : EIATTR_MIN_STACK_SIZE
	.align		4
.L_3:
        /*0018*/ 	.byte	0x04, 0x12
        /*001a*/ 	.short	(.L_5 - .L_4)
	.align		4
.L_4:
        /*001c*/ 	.word	index@(_Z6reducePiii)
        /*0020*/ 	.word	0x00000000
.L_5:


//--------------------- .nv.compat                --------------------------
	.section	.nv.compat,"",@"SHT_CUDA_COMPAT_INFO"
	.align	4
        /*0000*/ 	.byte	0x02, 0x09, 0x00, 0x00, 0x02, 0x02, 0x01, 0x00, 0x02, 0x05, 0x05, 0x00, 0x03, 0x07, 0x01, 0x01
        /*0010*/ 	.byte	0x02, 0x03, 0x00, 0x00, 0x02, 0x06, 0x01, 0x00, 0x04, 0x0b, 0x08, 0x00, 0x09, 0x00, 0x00, 0x00
        /*0020*/ 	.byte	0x00, 0x00, 0x00, 0x00


//--------------------- .nv.info._Z6reducePiii    --------------------------
	.section	.nv.info._Z6reducePiii,"",@"SHT_CUDA_INFO"
	.sectionflags	@""
	.align	4


	//----- nvinfo : EIATTR_CUDA_API_VERSION
	.align		4
        /*0000*/ 	.byte	0x04, 0x37
        /*0002*/ 	.short	(.L_7 - .L_6)
.L_6:
        /*0004*/ 	.word	0x00000082


	//----- nvinfo : EIATTR_KPARAM_INFO
	.align		4
.L_7:
        /*0008*/ 	.byte	0x04, 0x17
        /*000a*/ 	.short	(.L_9 - .L_8)
.L_8:
        /*000c*/ 	.word	0x00000000
        /*0010*/ 	.short	0x0002
        /*0012*/ 	.short	0x000c
        /*0014*/ 	.byte	0x00, 0xf0, 0x11, 0x00


	//----- nvinfo : EIATTR_KPARAM_INFO
	.align		4
.L_9:
        /*0018*/ 	.byte	0x04, 0x17
        /*001a*/ 	.short	(.L_11 - .L_10)
.L_10:
        /*001c*/ 	.word	0x00000000
        /*0020*/ 	.short	0x0001
        /*0022*/ 	.short	0x0008
        /*0024*/ 	.byte	0x00, 0xf0, 0x11, 0x00


	//----- nvinfo : EIATTR_KPARAM_INFO
	.align		4
.L_11:
        /*0028*/ 	.byte	0x04, 0x17
        /*002a*/ 	.short	(.L_13 - .L_12)
.L_12:
        /*002c*/ 	.word	0x00000000
        /*0030*/ 	.short	0x0000
        /*0032*/ 	.short	0x0000
        /*0034*/ 	.byte	0x00, 0xf5, 0x21, 0x00


	//----- nvinfo : EIATTR_SPARSE_MMA_MASK
	.align		4
.L_13:
        /*0038*/ 	.byte	0x03, 0x50
        /*003a*/ 	.short	0x0000


	//----- nvinfo : EIATTR_MAXREG_COUNT
	.align		4
        /*003c*/ 	.byte	0x03, 0x1b
        /*003e*/ 	.short	0x00ff


	//----- nvinfo : EIATTR_NUM_BARRIERS
	.align		4
        /*0040*/ 	.byte	0x02, 0x4c
        /*0042*/ 	.byte	0x01
	.zero		1


	//----- nvinfo : EIATTR_MERCURY_ISA_VERSION
	.align		4
        /*0044*/ 	.byte	0x03, 0x5f
        /*0046*/ 	.short	0x0101


	//----- nvinfo : EIATTR_VRC_CTA_INIT_COUNT
	.align		4
        /*0048*/ 	.byte	0x02, 0x4a
	.zero		1
	.zero		1


	//----- nvinfo : EIATTR_EXIT_INSTR_OFFSETS
	.align		4
        /*004c*/ 	.byte	0x04, 0x1c
        /*004e*/ 	.short	(.L_15 - .L_14)


	//   ....[0]....
.L_14:
        /*0050*/ 	.word	0x00000070


	//   ....[1]....
        /*0054*/ 	.word	0x00000200


	//----- nvinfo : EIATTR_CRS_STACK_SIZE
	.align		4
.L_15:
        /*0058*/ 	.byte	0x04, 0x1e
        /*005a*/ 	.short	(.L_17 - .L_16)
.L_16:
        /*005c*/ 	.word	0x00000000


	//----- nvinfo : EIATTR_CBANK_PARAM_SIZE
	.align		4
.L_17:
        /*0060*/ 	.byte	0x03, 0x19
        /*0062*/ 	.short	0x0010


	//----- nvinfo : EIATTR_PARAM_CBANK
	.align		4
        /*0064*/ 	.byte	0x04, 0x0a
        /*0066*/ 	.short	(.L_19 - .L_18)
	.align		4
.L_18:
        /*0068*/ 	.word	index@(.nv.constant0._Z6reducePiii)
        /*006c*/ 	.short	0x0380
        /*006e*/ 	.short	0x0010


	//----- nvinfo : EIATTR_SW_WAR
	.align		4
.L_19:
        /*0070*/ 	.byte	0x04, 0x36
        /*0072*/ 	.short	(.L_21 - .L_20)
.L_20:
        /*0074*/ 	.word	0x00000008
.L_21:


//--------------------- .nv.callgraph             --------------------------
	.section	.nv.callgraph,"",@"SHT_CUDA_CALLGRAPH"
	.align	4
	.sectionentsize	8
	.align		4
        /*0000*/ 	.word	0x00000000
	.align		4
        /*0004*/ 	.word	0xffffffff
	.align		4
        /*0008*/ 	.word	0x00000000
	.align		4
        /*000c*/ 	.word	0xfffffffe
	.align		4
        /*0010*/ 	.word	0x00000000
	.align		4
        /*0014*/ 	.word	0xfffffffd
	.align		4
        /*0018*/ 	.word	0x00000000
	.align		4
        /*001c*/ 	.word	0xfffffffc


//--------------------- .text._Z6reducePiii       --------------------------
	.section	.text._Z6reducePiii,"ax",@progbits
	.align	128
        .global         _Z6reducePiii
        .type           _Z6reducePiii,@function
        .size           _Z6reducePiii,(.L_x_4 - _Z6reducePiii)
        .other          _Z6reducePiii,@"STO_CUDA_ENTRY STV_DEFAULT"
_Z6reducePiii:
.text._Z6reducePiii:
[----:B------:R-:W-:Y:S08]  /*0000*/  LDC R1, c[0x0][0x37c] ;  /* 0x0000df00ff017b82 */ /* 0x000ff00000000800 */
[----:B------:R-:W0:Y:S01]  /*0010*/  LDC R0, c[0x0][0x38c] ;  /* 0x0000e300ff007b82 */ /* 0x000e220000000800 */
[----:B------:R-:W1:Y:S07]  /*0020*/  S2R R7, SR_TID.X ;  /* 0x0000000000077919 */ /* 0x000e6e0000002100 */
[----:B------:R-:W2:Y:S01]  /*0030*/  S2UR UR4, SR_CTAID.X ;  /* 0x00000000000479c3 */ /* 0x000ea20000002500 */
[----:B0-----:R-:W-:-:S05]  /*0040*/  VIADD R0, R0, 0x1 ;  /* 0x0000000100007836 */ /* 0x001fca0000000000 */
[----:B------:R-:W-:Y:S02]  /*0050*/  ISETP.GE.U32.AND P0, PT, R0, 0x3, PT ;  /* 0x000000030000780c */ /* 0x000fe40003f06070 */
[----:B------:R-:W0:Y:S11]  /*0060*/  LDC R0, c[0x0][0x360] ;  /* 0x0000d800ff007b82 */ /* 0x000e360000000800 */
[----:B-12---:R-:W-:Y:S05]  /*0070*/  @!P0 EXIT ;  /* 0x000000000000894d */ /* 0x006fea0003800000 */
[----:B------:R-:W1:Y:S01]  /*0080*/  LDC.64 R2, c[0x0][0x380] ;  /* 0x0000e000ff027b82 */ /* 0x000e620000000a00 */
[----:B------:R-:W2:Y:S01]  /*0090*/  LDCU UR8, c[0x0][0x38c] ;  /* 0x00007180ff0877ac */ /* 0x000ea20008000800 */
[----:B0-----:R-:W-:Y:S01]  /*00a0*/  IMAD R7, R0, UR4, R7 ;  /* 0x0000000400077c24 */ /* 0x001fe2000f8e0207 */
[----:B------:R-:W0:Y:S01]  /*00b0*/  LDCU.64 UR6, c[0x0][0x358] ;  /* 0x00006b00ff0677ac */ /* 0x000e220008000a00 */
[----:B------:R-:W3:Y:S01]  /*00c0*/  LDCU UR5, c[0x0][0x388] ;  /* 0x00007100ff0577ac */ /* 0x000ee20008000800 */
[----:B--2---:R-:W-:Y:S02]  /*00d0*/  IMAD.U32 R0, RZ, RZ, UR8 ;  /* 0x00000008ff007e24 */ /* 0x004fe4000f8e00ff */
[----:B01-3--:R-:W-:-:S07]  /*00e0*/  IMAD.WIDE R2, R7, 0x4, R2 ;  /* 0x0000000407027825 */ /* 0x00bfce00078e0202 */
.L_x_2:
[----:B------:R-:W-:Y:S01]  /*00f0*/  LEA.HI R0, R0, R0, RZ, 0x1 ;  /* 0x0000000000007211 */ /* 0x000fe200078f08ff */
[----:B------:R-:W-:Y:S03]  /*0100*/  BSSY.RECONVERGENT B0, `(.L_x_0) ;  /* 0x000000b000007945 */ /* 0x000fe60003800200 */
[----:B------:R-:W-:-:S04]  /*0110*/  SHF.R.S32.HI R0, RZ, 0x1, R0 ;  /* 0x00000001ff007819 */ /* 0x000fc80000011400 */
[----:B------:R-:W-:-:S04]  /*0120*/  IADD3 R4, PT, PT, R7, R0, RZ ;  /* 0x0000000007047210 */ /* 0x000fc80007ffe0ff */
[----:B------:R-:W-:-:S04]  /*0130*/  ISETP.GE.AND P0, PT, R4, UR5, PT ;  /* 0x0000000504007c0c */ /* 0x000fc8000bf06270 */
[----:B------:R-:W-:-:S13]  /*0140*/  ISETP.GE.OR P0, PT, R7, R0, P0 ;  /* 0x000000000700720c */ /* 0x000fda0000706670 */
[----:B0-----:R-:W-:Y:S05]  /*0150*/  @P0 BRA `(.L_x_1) ;  /* 0x0000000000140947 */ /* 0x001fea0003800000 */
[----:B------:R-:W-:Y:S01]  /*0160*/  IMAD.WIDE R4, R0, 0x4, R2 ;  /* 0x0000000400047825 */ /* 0x000fe200078e0202 */
[----:B------:R-:W2:Y:S05]  /*0170*/  LDG.E R6, desc[UR6][R2.64] ;  /* 0x0000000602067981 */ /* 0x000eaa000c1e1900 */
[----:B------:R-:W2:Y:S02]  /*0180*/  LDG.E R5, desc[UR6][R4.64] ;  /* 0x0000000604057981 */ /* 0x000ea4000c1e1900 */
[----:B--2---:R-:W-:-:S05]  /*0190*/  IMAD.IADD R9, R6, 0x1, R5 ;  /* 0x0000000106097824 */ /* 0x004fca00078e0205 */
[----:B------:R0:W-:Y:S02]  /*01a0*/  STG.E desc[UR6][R2.64], R9 ;  /* 0x0000000902007986 */ /* 0x0001e4000c101906 */
.L_x_1:
[----:B------:R-:W-:Y:S05]  /*01b0*/  BSYNC.RECONVERGENT B0 ;  /* 0x0000000000007941 */ /* 0x000fea0003800200 */
.L_x_0:
[----:B------:R-:W-:Y:S01]  /*01c0*/  IADD3 R4, PT, PT, R0, 0x1, RZ ;  /* 0x0000000100047810 */ /* 0x000fe20007ffe0ff */
[----:B------:R-:W-:Y:S03]  /*01d0*/  BAR.SYNC.DEFER_BLOCKING 0x0 ;  /* 0x0000000000007b1d */ /* 0x000fe60000010000 */
[----:B------:R-:W-:-:S13]  /*01e0*/  ISETP.GT.U32.AND P0, PT, R4, 0x2, PT ;  /* 0x000000020400780c */ /* 0x000fda0003f04070 */
[----:B------:R-:W-:Y:S05]  /*01f0*/  @P0 BRA `(.L_x_2) ;  /* 0xfffffffc00bc0947 */ /* 0x000fea000383ffff */
[----:B------:R-:W-:Y:S05]  /*0200*/  EXIT ;  /* 0x000000000000794d */ /* 0x000fea0003800000 */
.L_x_3:
[----:B------:R-:W-:-:S00]  /*0210*/  BRA `(.L_x_3) ;  /* 0xfffffffc00fc7947 */ /* 0x000fc0000383ffff */
[----:B------:R-:W-:-:S00]  /*0220*/  NOP ;  /* 0x0000000000007918 */ /* 0x000fc00000000000 */
        /* <DEDUP_REMOVED lines=13> */
.L_x_4:


//--------------------- .nv.shared.reserved.0     --------------------------
	.section	.nv.shared.reserved.0,"aw",@nobits
	.weak		__nv_reservedSMEM_offset_0_alias
	.size		__nv_reservedSMEM_offset_0_alias, 0, 64
	.other		__nv_reservedSMEM_offset_0_alias,@"STO_CUDA_RESERVED_SHARED STV_DEFAULT"
__nv_reservedSMEM_offset_0_alias:
	.zero		0
	.zero		64


//--------------------- .nv.constant0._Z6reducePiii --------------------------
	.section	.nv.constant0._Z6reducePiii,"a",@progbits
	.sectionflags	@""
	.align	4
.nv.constant0._Z6reducePiii:
	.zero		912


//--------------------- SYMBOLS --------------------------

	.type		.nv.reservedSmem.offset0,@object
	.size		.nv.reservedSmem.offset0,0x4
